	.headerflags	@"EF_CUDA_TEXMODE_UNIFIED EF_CUDA_64BIT_ADDRESS EF_CUDA_ACCELERATORS EF_CUDA_SM90 EF_CUDA_VIRTUAL_SM(EF_CUDA_SM90)"
	.elftype	@"ET_EXEC"


//--------------------- .nv.info                  --------------------------
	.section	.nv.info,"",@"SHT_CUDA_INFO"
	.align	4


	//----- nvinfo : EIATTR_REGCOUNT
	.align		4
        /*0000*/ 	.byte	0x04, 0x2f
        /*0002*/ 	.short	(.L_3 - .L_2)
	.align		4
.L_2:
        /*0004*/ 	.word	index@(triton_poi_fused__native_batch_norm_legit_no_training_add_relu_20)
        /*0008*/ 	.word	0x00000027


	//----- nvinfo : EIATTR_MIN_STACK_SIZE
	.align		4
.L_3:
        /*000c*/ 	.byte	0x04, 0x12
        /*000e*/ 	.short	(.L_5 - .L_4)
	.align		4
.L_4:
        /*0010*/ 	.word	index@(triton_poi_fused__native_batch_norm_legit_no_training_add_relu_20)
        /*0014*/ 	.word	0x00000000


	//----- nvinfo : EIATTR_FRAME_SIZE
	.align		4
.L_5:
        /*0018*/ 	.byte	0x04, 0x11
        /*001a*/ 	.short	(.L_7 - .L_6)
	.align		4
.L_6:
        /*001c*/ 	.word	index@(triton_poi_fused__native_batch_norm_legit_no_training_add_relu_20)
        /*0020*/ 	.word	0x00000000


	//----- nvinfo : EIATTR_MIN_STACK_SIZE
	.align		4
.L_7:
        /*0024*/ 	.byte	0x04, 0x12
        /*0026*/ 	.short	(.L_9 - .L_8)
	.align		4
.L_8:
        /*0028*/ 	.word	index@(triton_poi_fused__native_batch_norm_legit_no_training_add_relu_20)
        /*002c*/ 	.word	0x00000000
.L_9:


//--------------------- .nv.info.triton_poi_fused__native_batch_norm_legit_no_training_add_relu_20 --------------------------
	.section	.nv.info.triton_poi_fused__native_batch_norm_legit_no_training_add_relu_20,"",@"SHT_CUDA_INFO"
	.sectionflags	@""
	.align	4


	//----- nvinfo : EIATTR_CUDA_API_VERSION
	.align		4
        /*0000*/ 	.byte	0x04, 0x37
        /*0002*/ 	.short	(.L_11 - .L_10)
.L_10:
        /*0004*/ 	.word	0x0000007c


	//----- nvinfo : EIATTR_KPARAM_INFO
	.align		4
.L_11:
        /*0008*/ 	.byte	0x04, 0x17
        /*000a*/ 	.short	(.L_13 - .L_12)
.L_12:
        /*000c*/ 	.word	0x00000000
        /*0010*/ 	.short	0x0007
        /*0012*/ 	.short	0x0038
        /*0014*/ 	.byte	0x00, 0xf0, 0x11, 0x00


	//----- nvinfo : EIATTR_KPARAM_INFO
	.align		4
.L_13:
        /*0018*/ 	.byte	0x04, 0x17
        /*001a*/ 	.short	(.L_15 - .L_14)
.L_14:
        /*001c*/ 	.word	0x00000000
        /*0020*/ 	.short	0x0006
        /*0022*/ 	.short	0x0030
        /*0024*/ 	.byte	0x00, 0xf4, 0x21, 0x00


	//----- nvinfo : EIATTR_KPARAM_INFO
	.align		4
.L_15:
        /*0028*/ 	.byte	0x04, 0x17
        /*002a*/ 	.short	(.L_17 - .L_16)
.L_16:
        /*002c*/ 	.word	0x00000000
        /*0030*/ 	.short	0x0005
        /*0032*/ 	.short	0x0028
        /*0034*/ 	.byte	0x00, 0xf4, 0x21, 0x00


	//----- nvinfo : EIATTR_KPARAM_INFO
	.align		4
.L_17:
        /*0038*/ 	.byte	0x04, 0x17
        /*003a*/ 	.short	(.L_19 - .L_18)
.L_18:
        /*003c*/ 	.word	0x00000000
        /*0040*/ 	.short	0x0004
        /*0042*/ 	.short	0x0020
        /*0044*/ 	.byte	0x00, 0xf4, 0x21, 0x00


	//----- nvinfo : EIATTR_KPARAM_INFO
	.align		4
.L_19:
        /*0048*/ 	.byte	0x04, 0x17
        /*004a*/ 	.short	(.L_21 - .L_20)
.L_20:
        /*004c*/ 	.word	0x00000000
        /*0050*/ 	.short	0x0003
        /*0052*/ 	.short	0x0018
        /*0054*/ 	.byte	0x00, 0xf4, 0x21, 0x00


	//----- nvinfo : EIATTR_KPARAM_INFO
	.align		4
.L_21:
        /*0058*/ 	.byte	0x04, 0x17
        /*005a*/ 	.short	(.L_23 - .L_22)
.L_22:
        /*005c*/ 	.word	0x00000000
        /*0060*/ 	.short	0x0002
        /*0062*/ 	.short	0x0010
        /*0064*/ 	.byte	0x00, 0xf4, 0x21, 0x00


	//----- nvinfo : EIATTR_KPARAM_INFO
	.align		4
.L_23:
        /*0068*/ 	.byte	0x04, 0x17
        /*006a*/ 	.short	(.L_25 - .L_24)
.L_24:
        /*006c*/ 	.word	0x00000000
        /*0070*/ 	.short	0x0001
        /*0072*/ 	.short	0x0008
        /*0074*/ 	.byte	0x00, 0xf4, 0x21, 0x00


	//----- nvinfo : EIATTR_KPARAM_INFO
	.align		4
.L_25:
        /*0078*/ 	.byte	0x04, 0x17
        /*007a*/ 	.short	(.L_27 - .L_26)
.L_26:
        /*007c*/ 	.word	0x00000000
        /*0080*/ 	.short	0x0000
        /*0082*/ 	.short	0x0000
        /*0084*/ 	.byte	0x00, 0xf4, 0x21, 0x00


	//----- nvinfo : EIATTR_SPARSE_MMA_MASK
	.align		4
.L_27:
        /*0088*/ 	.byte	0x03, 0x50
        /*008a*/ 	.short	0x0000


	//----- nvinfo : EIATTR_MAXREG_COUNT
	.align		4
        /*008c*/ 	.byte	0x03, 0x1b
        /*008e*/ 	.short	0x00ff


	//----- nvinfo : EIATTR_EXIT_INSTR_OFFSETS
	.align		4
        /*0090*/ 	.byte	0x04, 0x1c
        /*0092*/ 	.short	(.L_29 - .L_28)


	//   ....[0]....
.L_28:
        /*0094*/ 	.word	0x000007d0


	//----- nvinfo : EIATTR_REQNTID
	.align		4
.L_29:
        /*0098*/ 	.byte	0x04, 0x10
        /*009a*/ 	.short	(.L_31 - .L_30)
.L_30:
        /*009c*/ 	.word	0x00000080
        /*00a0*/ 	.word	0x00000001
        /*00a4*/ 	.word	0x00000001


	//----- nvinfo : EIATTR_CBANK_PARAM_SIZE
	.align		4
.L_31:
        /*00a8*/ 	.byte	0x03, 0x19
        /*00aa*/ 	.short	0x003c


	//----- nvinfo : EIATTR_PARAM_CBANK
	.align		4
        /*00ac*/ 	.byte	0x04, 0x0a
        /*00ae*/ 	.short	(.L_33 - .L_32)
	.align		4
.L_32:
        /*00b0*/ 	.word	index@(.nv.constant0.triton_poi_fused__native_batch_norm_legit_no_training_add_relu_20)
        /*00b4*/ 	.short	0x0210
        /*00b6*/ 	.short	0x003c


	//----- nvinfo : EIATTR_SW_WAR
	.align		4
.L_33:
        /*00b8*/ 	.byte	0x04, 0x36
        /*00ba*/ 	.short	(.L_35 - .L_34)
.L_34:
        /*00bc*/ 	.word	0x00000008
.L_35:


//--------------------- .nv.callgraph             --------------------------
	.section	.nv.callgraph,"",@"SHT_CUDA_CALLGRAPH"
	.align	4
	.sectionentsize	8
	.align		4
        /*0000*/ 	.word	0x00000000
	.align		4
        /*0004*/ 	.word	0xffffffff
	.align		4
        /*0008*/ 	.word	0x00000000
	.align		4
        /*000c*/ 	.word	0xfffffffe
	.align		4
        /*0010*/ 	.word	0x00000000
	.align		4
        /*0014*/ 	.word	0xfffffffd
	.align		4
        /*0018*/ 	.word	0x00000000
	.align		4
        /*001c*/ 	.word	0xfffffffc


//--------------------- .nv.constant4             --------------------------
	.section	.nv.constant4,"a",@progbits
	.align	8
	.align		8
.nv.constant4:
        /*0000*/ 	.dword	_$_str
	.align		8
        /*0008*/ 	.dword	_$_str_$_2


//--------------------- .text.triton_poi_fused__native_batch_norm_legit_no_training_add_relu_20 --------------------------
	.section	.text.triton_poi_fused__native_batch_norm_legit_no_training_add_relu_20,"ax",@progbits
	.align	128
        .global         triton_poi_fused__native_batch_norm_legit_no_training_add_relu_20
        .type           triton_poi_fused__native_batch_norm_legit_no_training_add_relu_20,@function
        .size           triton_poi_fused__native_batch_norm_legit_no_training_add_relu_20,(.L_x_1 - triton_poi_fused__native_batch_norm_legit_no_training_add_relu_20)
        .other          triton_poi_fused__native_batch_norm_legit_no_training_add_relu_20,@"STO_CUDA_ENTRY STV_DEFAULT"
triton_poi_fused__native_batch_norm_legit_no_training_add_relu_20:
.text.triton_poi_fused__native_batch_norm_legit_no_training_add_relu_20:
[----:B------:R-:W-:Y:S01]  /*0000*/  LDC R1, c[0x0][0x28] ;  /* 0x00000a00ff017b82 */ /* 0x000fe20000000800 */
[----:B------:R-:W1:Y:S07]  /*0010*/  S2R R0, SR_TID.X ;  /* 0x0000000000007919 */ /* 0x000e6e0000002100 */
[----:B------:R-:W2:Y:S01]  /*0020*/  LDC.64 R4, c[0x0][0x220] ;  /* 0x00008800ff047b82 */ /* 0x000ea20000000a00 */
[----:B------:R-:W-:Y:S01]  /*0030*/  ULDC.64 UR4, c[0x0][0x208] ;  /* 0x0000820000047ab9 */ /* 0x000fe20000000a00 */
[----:B------:R-:W3:Y:S06]  /*0040*/  S2R R7, SR_CTAID.X ;  /* 0x0000000000077919 */ /* 0x000eec0000002500 */
[----:B------:R-:W4:Y:S08]  /*0050*/  LDC.64 R8, c[0x0][0x218] ;  /* 0x00008600ff087b82 */ /* 0x000f300000000a00 */
[----:B------:R-:W5:Y:S08]  /*0060*/  LDC.64 R20, c[0x0][0x210] ;  /* 0x00008400ff147b82 */ /* 0x000f700000000a00 */
[----:B------:R-:W5:Y:S01]  /*0070*/  LDC.64 R12, c[0x0][0x228] ;  /* 0x00008a00ff0c7b82 */ /* 0x000f620000000a00 */
[----:B-1----:R-:W-:-:S07]  /*0080*/  SHF.L.U32 R0, R0, 0x2, RZ ;  /* 0x0000000200007819 */ /* 0x002fce00000006ff */
[----:B------:R-:W1:Y:S01]  /*0090*/  LDC.64 R16, c[0x0][0x230] ;  /* 0x00008c00ff107b82 */ /* 0x000e620000000a00 */
[----:B---3--:R-:W-:Y:S02]  /*00a0*/  SHF.R.S32.HI R3, RZ, 0x15, R7 ;  /* 0x00000015ff037819 */ /* 0x008fe40000011407 */
[----:B------:R-:W-:Y:S02]  /*00b0*/  LOP3.LUT R0, R0, 0x1fc, RZ, 0xc0, !PT ;  /* 0x000001fc00007812 */ /* 0x000fe400078ec0ff */
[----:B------:R-:W-:Y:S01]  /*00c0*/  SGXT R3, R3, 0x1 ;  /* 0x000000010303781a */ /* 0x000fe20000000200 */
[----:B------:R-:W-:Y:S01]  /*00d0*/  HFMA2.MMA R2, -RZ, RZ, 1.625, 0 ;  /* 0x3e800000ff027435 */ /* 0x000fe200000001ff */
[----:B------:R-:W-:Y:S01]  /*00e0*/  LEA R0, R7, R0, 0xa ;  /* 0x0000000007007211 */ /* 0x000fe200078e50ff */
[----:B------:R-:W3:Y:S03]  /*00f0*/  LDC.64 R24, c[0x0][0x238] ;  /* 0x00008e00ff187b82 */ /* 0x000ee60000000a00 */
[----:B------:R-:W-:-:S04]  /*0100*/  LEA.HI R3, R3, R0, RZ, 0x8 ;  /* 0x0000000003037211 */ /* 0x000fc800078f40ff */
[----:B------:R-:W-:-:S04]  /*0110*/  LOP3.LUT R3, R3, 0xffffff00, RZ, 0xc0, !PT ;  /* 0xffffff0003037812 */ /* 0x000fc800078ec0ff */
[----:B------:R-:W-:-:S05]  /*0120*/  IADD3 R3, R0, -R3, RZ ;  /* 0x8000000300037210 */ /* 0x000fca0007ffe0ff */
[----:B--2---:R-:W-:-:S06]  /*0130*/  IMAD.WIDE R4, R3, 0x4, R4 ;  /* 0x0000000403047825 */ /* 0x004fcc00078e0204 */
[----:B------:R-:W2:Y:S01]  /*0140*/  LDG.E.EL.128 R4, desc[UR4][R4.64] ;  /* 0x0000000404047981 */ /* 0x000ea2000c2e1d00 */
[----:B----4-:R-:W-:-:S04]  /*0150*/  IMAD.WIDE R8, R3, 0x4, R8 ;  /* 0x0000000403087825 */ /* 0x010fc800078e0208 */
[----:B-----5:R-:W-:Y:S02]  /*0160*/  IMAD.WIDE R20, R0, 0x4, R20 ;  /* 0x0000000400147825 */ /* 0x020fe400078e0214 */
[----:B------:R-:W4:Y:S02]  /*0170*/  LDG.E.EL.128 R8, desc[UR4][R8.64] ;  /* 0x0000000408087981 */ /* 0x000f24000c2e1d00 */
[C---:B0-----:R-:W-:Y:S02]  /*0180*/  IMAD.WIDE R12, R3.reuse, 0x4, R12 ;  /* 0x00000004030c7825 */ /* 0x041fe400078e020c */
[----:B------:R-:W4:Y:S02]  /*0190*/  LDG.E.128 R28, desc[UR4][R20.64+0x800] ;  /* 0x00080004141c7981 */ /* 0x000f24000c1e1d00 */
[----:B-1----:R-:W-:Y:S02]  /*01a0*/  IMAD.WIDE R16, R3, 0x4, R16 ;  /* 0x0000000403107825 */ /* 0x002fe400078e0210 */
[----:B------:R-:W5:Y:S02]  /*01b0*/  LDG.E.128 R32, desc[UR4][R20.64] ;  /* 0x0000000414207981 */ /* 0x000f64000c1e1d00 */
[----:B--2---:R-:W-:Y:S01]  /*01c0*/  FADD R7, R7, 9.9999997473787516356e-06 ;  /* 0x3727c5ac07077421 */ /* 0x004fe20000000000 */
[----:B------:R-:W-:-:S04]  /*01d0*/  FADD R6, R6, 9.9999997473787516356e-06 ;  /* 0x3727c5ac06067421 */ /* 0x000fc80000000000 */
[----:B------:R-:W0:Y:S08]  /*01e0*/  MUFU.SQRT R14, R6 ;  /* 0x00000006000e7308 */ /* 0x000e300000002000 */
[----:B------:R-:W1:Y:S01]  /*01f0*/  MUFU.SQRT R7, R7 ;  /* 0x0000000700077308 */ /* 0x000e620000002000 */
[C---:B0-----:R-:W-:Y:S02]  /*0200*/  FSETP.GT.AND P0, PT, R14.reuse, 8.50705917302346158658e+37, PT ;  /* 0x7e8000000e00780b */ /* 0x041fe40003f04000 */
[----:B------:R-:W-:-:S02]  /*0210*/  FSETP.GEU.AND P2, PT, R14, 1.175494350822287508e-38, PT ;  /* 0x008000000e00780b */ /* 0x000fc40003f4e000 */
[C---:B-1----:R-:W-:Y:S02]  /*0220*/  FSETP.GT.AND P1, PT, R7.reuse, 8.50705917302346158658e+37, PT ;  /* 0x7e8000000700780b */ /* 0x042fe40003f24000 */
[----:B------:R-:W-:-:S07]  /*0230*/  FSETP.GEU.AND P3, PT, R7, 1.175494350822287508e-38, PT ;  /* 0x008000000700780b */ /* 0x000fce0003f6e000 */
[----:B------:R-:W-:-:S04]  /*0240*/  @P0 FMUL R14, R14, 0.25 ;  /* 0x3e8000000e0e0820 */ /* 0x000fc80000400000 */
[----:B------:R-:W-:Y:S01]  /*0250*/  @P1 FMUL R7, R7, 0.25 ;  /* 0x3e80000007071820 */ /* 0x000fe20000400000 */
[----:B------:R-:W-:-:S03]  /*0260*/  @!P2 FMUL R14, R14, 16777216 ;  /* 0x4b8000000e0ea820 */ /* 0x000fc60000400000 */
[----:B------:R-:W-:Y:S01]  /*0270*/  @!P3 FMUL R7, R7, 16777216 ;  /* 0x4b8000000707b820 */ /* 0x000fe20000400000 */
[----:B------:R-:W0:Y:S01]  /*0280*/  MUFU.RCP R6, R14 ;  /* 0x0000000e00067308 */ /* 0x000e220000001000 */
[C---:B------:R-:W-:Y:S02]  /*0290*/  FSEL R15, R2.reuse, 1, P0 ;  /* 0x3f800000020f7808 */ /* 0x040fe40000000000 */
[----:B------:R-:W-:-:S05]  /*02a0*/  FSEL R18, R2, 1, P1 ;  /* 0x3f80000002127808 */ /* 0x000fca0000800000 */
[----:B------:R-:W1:Y:S01]  /*02b0*/  MUFU.RCP R7, R7 ;  /* 0x0000000700077308 */ /* 0x000e620000001000 */
[----:B------:R-:W-:Y:S01]  /*02c0*/  @!P2 FMUL R15, R15, 16777216 ;  /* 0x4b8000000f0fa820 */ /* 0x000fe20000400000 */
[----:B------:R-:W-:-:S03]  /*02d0*/  @!P3 FMUL R18, R18, 16777216 ;  /* 0x4b8000001212b820 */ /* 0x000fc60000400000 */
[----:B0-----:R-:W-:Y:S02]  /*02e0*/  FMUL R6, R6, R15 ;  /* 0x0000000f06067220 */ /* 0x001fe40000400000 */
[----:B------:R-:W2:Y:S01]  /*02f0*/  LDG.E.EL.128 R12, desc[UR4][R12.64] ;  /* 0x000000040c0c7981 */ /* 0x000ea2000c2e1d00 */
[----:B-1----:R-:W-:-:S03]  /*0300*/  FMUL R3, R7, R18 ;  /* 0x0000001207037220 */ /* 0x002fc60000400000 */
[----:B------:R-:W2:Y:S01]  /*0310*/  LDG.E.EL.128 R16, desc[UR4][R16.64] ;  /* 0x0000000410107981 */ /* 0x000ea2000c2e1d00 */
[----:B------:R-:W-:Y:S01]  /*0320*/  FADD R7, R4, 9.9999997473787516356e-06 ;  /* 0x3727c5ac04077421 */ /* 0x000fe20000000000 */
[--C-:B----4-:R-:W-:Y:S01]  /*0330*/  FADD R4, R31, -R11.reuse ;  /* 0x8000000b1f047221 */ /* 0x110fe20000000000 */
[----:B-----5:R-:W-:Y:S01]  /*0340*/  FADD R20, R35, -R11 ;  /* 0x8000000b23147221 */ /* 0x020fe20000000000 */
[--C-:B------:R-:W-:Y:S01]  /*0350*/  FADD R21, R30, -R10.reuse ;  /* 0x8000000a1e157221 */ /* 0x100fe20000000000 */
[----:B------:R-:W-:Y:S01]  /*0360*/  FADD R23, R34, -R10 ;  /* 0x8000000a22177221 */ /* 0x000fe20000000000 */
[----:B------:R3:W0:Y:S01]  /*0370*/  MUFU.SQRT R36, R7 ;  /* 0x0000000700247308 */ /* 0x0006220000002000 */
[C---:B------:R-:W-:Y:S01]  /*0380*/  FMUL R4, R3.reuse, R4 ;  /* 0x0000000403047220 */ /* 0x040fe20000400000 */
[C---:B------:R-:W-:Y:S01]  /*0390*/  FMUL R21, R6.reuse, R21 ;  /* 0x0000001506157220 */ /* 0x040fe20000400000 */
[----:B------:R-:W-:Y:S01]  /*03a0*/  FMUL R23, R6, R23 ;  /* 0x0000001706177220 */ /* 0x000fe20000400000 */
[----:B------:R-:W-:Y:S01]  /*03b0*/  FMUL R10, R3, R20 ;  /* 0x00000014030a7220 */ /* 0x000fe20000400000 */
[----:B---3--:R-:W-:-:S05]  /*03c0*/  IMAD.WIDE R6, R0, 0x4, R24 ;  /* 0x0000000400067825 */ /* 0x008fca00078e0218 */
[----:B------:R-:W3:Y:S01]  /*03d0*/  LDG.E.128 R24, desc[UR4][R6.64+0x800] ;  /* 0x0008000406187981 */ /* 0x000ee2000c1e1d00 */
[C---:B0-----:R-:W-:Y:S02]  /*03e0*/  FSETP.GT.AND P0, PT, R36.reuse, 8.50705917302346158658e+37, PT ;  /* 0x7e8000002400780b */ /* 0x041fe40003f04000 */
[----:B------:R-:W-:-:S11]  /*03f0*/  FSETP.GEU.AND P1, PT, R36, 1.175494350822287508e-38, PT ;  /* 0x008000002400780b */ /* 0x000fd60003f2e000 */
[----:B------:R-:W-:-:S04]  /*0400*/  @P0 FMUL R36, R36, 0.25 ;  /* 0x3e80000024240820 */ /* 0x000fc80000400000 */
[----:B------:R-:W-:-:S04]  /*0410*/  @!P1 FMUL R36, R36, 16777216 ;  /* 0x4b80000024249820 */ /* 0x000fc80000400000 */
[----:B------:R-:W0:Y:S01]  /*0420*/  MUFU.RCP R11, R36 ;  /* 0x00000024000b7308 */ /* 0x000e220000001000 */
[----:B------:R-:W-:Y:S01]  /*0430*/  FADD R5, R5, 9.9999997473787516356e-06 ;  /* 0x3727c5ac05057421 */ /* 0x000fe20000000000 */
[C-C-:B--2---:R-:W-:Y:S01]  /*0440*/  FFMA R4, R15.reuse, R4, R19.reuse ;  /* 0x000000040f047223 */ /* 0x144fe20000000013 */
[----:B------:R-:W-:Y:S01]  /*0450*/  FFMA R10, R15, R10, R19 ;  /* 0x0000000a0f0a7223 */ /* 0x000fe20000000013 */
[C-C-:B------:R-:W-:Y:S01]  /*0460*/  FFMA R3, R14.reuse, R21, R18.reuse ;  /* 0x000000150e037223 */ /* 0x140fe20000000012 */
[----:B------:R-:W-:Y:S02]  /*0470*/  FFMA R15, R14, R23, R18 ;  /* 0x000000170e0f7223 */ /* 0x000fe40000000012 */
[----:B------:R1:W2:Y:S01]  /*0480*/  LDG.E.128 R20, desc[UR4][R6.64] ;  /* 0x0000000406147981 */ /* 0x0002a2000c1e1d00 */
[----:B------:R-:W-:-:S05]  /*0490*/  FSEL R14, R2, 1, P0 ;  /* 0x3f800000020e7808 */ /* 0x000fca0000000000 */
[----:B------:R-:W-:-:S04]  /*04a0*/  @!P1 FMUL R14, R14, 16777216 ;  /* 0x4b8000000e0e9820 */ /* 0x000fc80000400000 */
[----:B0-----:R-:W-:Y:S01]  /*04b0*/  FMUL R11, R11, R14 ;  /* 0x0000000e0b0b7220 */ /* 0x001fe20000400000 */
[----:B------:R-:W-:Y:S01]  /*04c0*/  FADD R32, R32, -R8 ;  /* 0x8000000820207221 */ /* 0x000fe20000000000 */
[----:B------:R-:W0:Y:S01]  /*04d0*/  MUFU.SQRT R14, R5 ;  /* 0x00000005000e7308 */ /* 0x000e220000002000 */
[----:B-1----:R-:W1:Y:S01]  /*04e0*/  LDC.64 R6, c[0x0][0x240] ;  /* 0x00009000ff067b82 */ /* 0x002e620000000a00 */
[C---:B0-----:R-:W-:Y:S02]  /*04f0*/  FSETP.GT.AND P0, PT, R14.reuse, 8.50705917302346158658e+37, PT ;  /* 0x7e8000000e00780b */ /* 0x041fe40003f04000 */
[----:B------:R-:W-:-:S11]  /*0500*/  FSETP.GEU.AND P1, PT, R14, 1.175494350822287508e-38, PT ;  /* 0x008000000e00780b */ /* 0x000fd60003f2e000 */
[----:B------:R-:W-:-:S04]  /*0510*/  @P0 FMUL R14, R14, 0.25 ;  /* 0x3e8000000e0e0820 */ /* 0x000fc80000400000 */
[----:B------:R-:W-:-:S06]  /*0520*/  @!P1 FMUL R14, R14, 16777216 ;  /* 0x4b8000000e0e9820 */ /* 0x000fcc0000400000 */
[----:B------:R-:W0:Y:S01]  /*0530*/  MUFU.RCP R14, R14 ;  /* 0x0000000e000e7308 */ /* 0x000e220000001000 */
[----:B------:R-:W-:Y:S01]  /*0540*/  FSEL R19, R2, 1, P0 ;  /* 0x3f80000002137808 */ /* 0x000fe20000000000 */
[----:B------:R-:W-:-:S04]  /*0550*/  FMUL R5, R11, R32 ;  /* 0x000000200b057220 */ /* 0x000fc80000400000 */
[----:B------:R-:W-:Y:S01]  /*0560*/  @!P1 FMUL R19, R19, 16777216 ;  /* 0x4b80000013139820 */ /* 0x000fe20000400000 */
[--C-:B------:R-:W-:Y:S01]  /*0570*/  FADD R33, R33, -R9.reuse ;  /* 0x8000000921217221 */ /* 0x100fe20000000000 */
[----:B------:R-:W-:Y:S01]  /*0580*/  FADD R28, R28, -R8 ;  /* 0x800000081c1c7221 */ /* 0x000fe20000000000 */
[----:B------:R-:W-:Y:S01]  /*0590*/  FADD R29, R29, -R9 ;  /* 0x800000091d1d7221 */ /* 0x000fe20000000000 */
[----:B------:R-:W-:Y:S01]  /*05a0*/  FFMA R5, R12, R5, R16 ;  /* 0x000000050c057223 */ /* 0x000fe20000000010 */
[----:B0-----:R-:W-:Y:S01]  /*05b0*/  FMUL R2, R14, R19 ;  /* 0x000000130e027220 */ /* 0x001fe20000400000 */
[----:B------:R-:W-:-:S03]  /*05c0*/  FMUL R11, R11, R28 ;  /* 0x0000001c0b0b7220 */ /* 0x000fc60000400000 */
[C---:B------:R-:W-:Y:S01]  /*05d0*/  FMUL R8, R2.reuse, R33 ;  /* 0x0000002102087220 */ /* 0x040fe20000400000 */
[----:B------:R-:W-:Y:S01]  /*05e0*/  FMUL R2, R2, R29 ;  /* 0x0000001d02027220 */ /* 0x000fe20000400000 */
[----:B------:R-:W-:Y:S02]  /*05f0*/  FFMA R11, R12, R11, R16 ;  /* 0x0000000b0c0b7223 */ /* 0x000fe40000000010 */
[C-C-:B------:R-:W-:Y:S01]  /*0600*/  FFMA R8, R13.reuse, R8, R17.reuse ;  /* 0x000000080d087223 */ /* 0x140fe20000000011 */
[----:B------:R-:W-:Y:S01]  /*0610*/  FFMA R2, R13, R2, R17 ;  /* 0x000000020d027223 */ /* 0x000fe20000000011 */
[----:B---3--:R-:W-:Y:S01]  /*0620*/  FSETP.GEU.AND P5, PT, R3, -R26, PT ;  /* 0x8000001a0300720b */ /* 0x008fe20003fae000 */
[----:B------:R-:W-:Y:S01]  /*0630*/  FADD R3, R26, R3 ;  /* 0x000000031a037221 */ /* 0x000fe20000000000 */
[----:B------:R-:W-:Y:S01]  /*0640*/  FSETP.GEU.AND P3, PT, R11, -R24, PT ;  /* 0x800000180b00720b */ /* 0x000fe20003f6e000 */
[----:B------:R-:W-:Y:S01]  /*0650*/  FADD R24, R24, R11 ;  /* 0x0000000b18187221 */ /* 0x000fe20000000000 */
[----:B------:R-:W-:Y:S01]  /*0660*/  FSETP.GEU.AND P4, PT, R2, -R25, PT ;  /* 0x800000190200720b */ /* 0x000fe20003f8e000 */
[----:B------:R-:W-:Y:S01]  /*0670*/  FADD R2, R25, R2 ;  /* 0x0000000219027221 */ /* 0x000fe20000000000 */
[----:B-1----:R-:W-:Y:S01]  /*0680*/  IMAD.WIDE R6, R0, 0x4, R6 ;  /* 0x0000000400067825 */ /* 0x002fe200078e0206 */
[----:B------:R-:W-:-:S02]  /*0690*/  SEL R26, R3, RZ, P5 ;  /* 0x000000ff031a7207 */ /* 0x000fc40002800000 */
[----:B------:R-:W-:Y:S02]  /*06a0*/  SEL R24, R24, RZ, P3 ;  /* 0x000000ff18187207 */ /* 0x000fe40001800000 */
[----:B------:R-:W-:Y:S02]  /*06b0*/  SEL R25, R2, RZ, P4 ;  /* 0x000000ff02197207 */ /* 0x000fe40002000000 */
[----:B--2---:R-:W-:Y:S01]  /*06c0*/  FSETP.GEU.AND P6, PT, R5, -R20, PT ;  /* 0x800000140500720b */ /* 0x004fe20003fce000 */
[----:B------:R-:W-:Y:S01]  /*06d0*/  FADD R5, R20, R5 ;  /* 0x0000000514057221 */ /* 0x000fe20000000000 */
[----:B------:R-:W-:Y:S01]  /*06e0*/  FSETP.GEU.AND P0, PT, R8, -R21, PT ;  /* 0x800000150800720b */ /* 0x000fe20003f0e000 */
[----:B------:R-:W-:Y:S01]  /*06f0*/  FADD R9, R21, R8 ;  /* 0x0000000815097221 */ /* 0x000fe20000000000 */
[----:B------:R-:W-:Y:S02]  /*0700*/  FSETP.GEU.AND P1, PT, R15, -R22, PT ;  /* 0x800000160f00720b */ /* 0x000fe40003f2e000 */
[----:B------:R-:W-:Y:S01]  /*0710*/  SEL R8, R5, RZ, P6 ;  /* 0x000000ff05087207 */ /* 0x000fe20003000000 */
[----:B------:R-:W-:Y:S01]  /*0720*/  FADD R15, R22, R15 ;  /* 0x0000000f160f7221 */ /* 0x000fe20000000000 */
[----:B------:R-:W-:Y:S01]  /*0730*/  FSETP.GEU.AND P2, PT, R10, -R23, PT ;  /* 0x800000170a00720b */ /* 0x000fe20003f4e000 */
[----:B------:R-:W-:Y:S01]  /*0740*/  FADD R23, R23, R10 ;  /* 0x0000000a17177221 */ /* 0x000fe20000000000 */
[----:B------:R-:W-:Y:S01]  /*0750*/  FSETP.GEU.AND P6, PT, R4, -R27, PT ;  /* 0x8000001b0400720b */ /* 0x000fe20003fce000 */
[----:B------:R-:W-:Y:S01]  /*0760*/  FADD R4, R27, R4 ;  /* 0x000000041b047221 */ /* 0x000fe20000000000 */
[----:B------:R-:W-:-:S02]  /*0770*/  SEL R9, R9, RZ, P0 ;  /* 0x000000ff09097207 */ /* 0x000fc40000000000 */
[----:B------:R-:W-:Y:S02]  /*0780*/  SEL R10, R15, RZ, P1 ;  /* 0x000000ff0f0a7207 */ /* 0x000fe40000800000 */
[----:B------:R-:W-:Y:S02]  /*0790*/  SEL R11, R23, RZ, P2 ;  /* 0x000000ff170b7207 */ /* 0x000fe40001000000 */
[----:B------:R-:W-:-:S03]  /*07a0*/  SEL R27, R4, RZ, P6 ;  /* 0x000000ff041b7207 */ /* 0x000fc60003000000 */
[----:B------:R-:W-:Y:S04]  /*07b0*/  STG.E.128 desc[UR4][R6.64], R8 ;  /* 0x0000000806007986 */ /* 0x000fe8000c101d04 */
[----:B------:R-:W-:Y:S01]  /*07c0*/  STG.E.128 desc[UR4][R6.64+0x800], R24 ;  /* 0x0008001806007986 */ /* 0x000fe2000c101d04 */
[----:B------:R-:W-:Y:S05]  /*07d0*/  EXIT ;  /* 0x000000000000794d */ /* 0x000fea0003800000 */
.L_x_0:
[----:B------:R-:W-:-:S00]  /*07e0*/  BRA `(.L_x_0) ;  /* 0xfffffffc00fc7947 */ /* 0x000fc0000383ffff */
[----:B------:R-:W-:-:S00]  /*07f0*/  NOP ;  /* 0x0000000000007918 */ /* 0x000fc00000000000 */
        /* <DEDUP_REMOVED lines=8> */
.L_x_1:


//--------------------- .nv.global.init           --------------------------
	.section	.nv.global.init,"aw",@progbits
.nv.global.init:
	.type		_$_str,@object
	.size		_$_str,(_$_str_$_2 - _$_str)
_$_str:
        /*0000*/ 	.byte	0x5f, 0x5f, 0x43, 0x55, 0x44, 0x41, 0x5f, 0x46, 0x54, 0x5a, 0x00
	.type		_$_str_$_2,@object
	.size		_$_str_$_2,(.L_1 - _$_str_$_2)
_$_str_$_2:
        /*000b*/ 	.byte	0x5f, 0x5f, 0x43, 0x55, 0x44, 0x41, 0x5f, 0x50, 0x52, 0x45, 0x43, 0x5f, 0x53, 0x51, 0x52, 0x54
        /*001b*/ 	.byte	0x00
.L_1:


//--------------------- .nv.constant0.triton_poi_fused__native_batch_norm_legit_no_training_add_relu_20 --------------------------
	.section	.nv.constant0.triton_poi_fused__native_batch_norm_legit_no_training_add_relu_20,"a",@progbits
	.sectionflags	@""
	.align	4
.nv.constant0.triton_poi_fused__native_batch_norm_legit_no_training_add_relu_20:
	.zero		588
